//
// Generated by NVIDIA NVVM Compiler
//
// Compiler Build ID: CL-36424714
// Cuda compilation tools, release 13.0, V13.0.88
// Based on NVVM 20.0.0
//

.version 9.0
.target sm_100
.address_size 64

	// .globl	_Z5hellov
.extern .func  (.param .b32 func_retval0) vprintf
(
	.param .b64 vprintf_param_0,
	.param .b64 vprintf_param_1
)
;
.global .align 1 .b8 $str[35] = {72, 101, 108, 108, 111, 32, 87, 111, 114, 108, 100, 33, 32, 77, 121, 32, 116, 104, 114, 101, 97, 100, 32, 73, 68, 32, 105, 115, 32, 37, 50, 100, 32, 10};

.visible .entry _Z5hellov()
{
	.local .align 8 .b8 	__local_depot0[8];
	.reg .b64 	%SP;
	.reg .b64 	%SPL;
	.reg .b32 	%r<7>;
	.reg .b64 	%rd<5>;

	mov.u64 	%SPL, __local_depot0;
	cvta.local.u64 	%SP, %SPL;
	add.u64 	%rd1, %SP, 0;
	add.u64 	%rd2, %SPL, 0;
	mov.u32 	%r1, %ctaid.x;
	mov.u32 	%r2, %ntid.x;
	mov.u32 	%r3, %tid.x;
	mad.lo.s32 	%r4, %r1, %r2, %r3;
	st.local.u32 	[%rd2], %r4;
	mov.u64 	%rd3, $str;
	cvta.global.u64 	%rd4, %rd3;
	{ // callseq 0, 0
	.param .b64 param0;
	st.param.b64 	[param0], %rd4;
	.param .b64 param1;
	st.param.b64 	[param1], %rd1;
	.param .b32 retval0;
	call.uni (retval0), 
	vprintf, 
	(
	param0, 
	param1
	);
	ld.param.b32 	%r5, [retval0];
	} // callseq 0
	ret;

}


// ===== COMPILED SASS (sm_100) =====

	.target	sm_100

	.elftype	@"ET_EXEC"


//--------------------- .note.nv.tkinfo           --------------------------
	.section	.note.nv.tkinfo,"",@"SHT_NOTE"
	.sectionflags	@"SHF_NOTE_NV_TKINFO"
	.tkinfo
        /*0018*/ 	.word	0x00000002
        /*0030*/ 	.string	""
        /*0030*/ 	.string	"ptxas"
        /*0030*/ 	.string	"Cuda compilation tools, release 13.0, V13.0.88"
        /*0030*/ 	.string	"Build cuda_13.0.r13.0/compiler.36424714_0"
        /*0030*/ 	.string	"-arch sm_100 -m 64 "



//--------------------- .note.nv.cuinfo           --------------------------
	.section	.note.nv.cuinfo,"",@"SHT_NOTE"
	.sectionflags	@"SHF_NOTE_NV_CUINFO"
        /*0018*/ 	.short	0x0002
        /*001a*/ 	.short	0x0064
        /*001c*/ 	.short	0x0082
	.zero		2


//--------------------- .nv.info                  --------------------------
	.section	.nv.info,"",@"SHT_CUDA_INFO"
	.align	4


	//----- nvinfo : EIATTR_REGCOUNT
	.align		4
        /*0000*/ 	.byte	0x04, 0x2f
        /*0002*/ 	.short	(.L_2 - .L_1)
	.align		4
.L_1:
        /*0004*/ 	.word	index@(_Z5hellov)
        /*0008*/ 	.word	0x00000018


	//----- nvinfo : EIATTR_FRAME_SIZE
	.align		4
.L_2:
        /*000c*/ 	.byte	0x04, 0x11
        /*000e*/ 	.short	(.L_4 - .L_3)
	.align		4
.L_3:
        /*0010*/ 	.word	index@(_Z5hellov)
        /*0014*/ 	.word	0x00000008


	//----- nvinfo : EIATTR_MIN_STACK_SIZE
	.align		4
.L_4:
        /*0018*/ 	.byte	0x04, 0x12
        /*001a*/ 	.short	(.L_6 - .L_5)
	.align		4
.L_5:
        /*001c*/ 	.word	index@(_Z5hellov)
        /*0020*/ 	.word	0x00000008
.L_6:


//--------------------- .nv.compat                --------------------------
	.section	.nv.compat,"",@"SHT_CUDA_COMPAT_INFO"
	.align	4
        /*0000*/ 	.byte	0x02, 0x09, 0x00, 0x00, 0x02, 0x02, 0x01, 0x00, 0x02, 0x05, 0x05, 0x00, 0x03, 0x07, 0x01, 0x01
        /*0010*/ 	.byte	0x02, 0x03, 0x00, 0x00, 0x02, 0x06, 0x01, 0x00, 0x04, 0x0b, 0x08, 0x00, 0x09, 0x00, 0x00, 0x00
        /*0020*/ 	.byte	0x00, 0x00, 0x00, 0x00


//--------------------- .nv.info._Z5hellov        --------------------------
	.section	.nv.info._Z5hellov,"",@"SHT_CUDA_INFO"
	.sectionflags	@""
	.align	4


	//----- nvinfo : EIATTR_CUDA_API_VERSION
	.align		4
        /*0000*/ 	.byte	0x04, 0x37
        /*0002*/ 	.short	(.L_8 - .L_7)
.L_7:
        /*0004*/ 	.word	0x00000082


	//----- nvinfo : EIATTR_SPARSE_MMA_MASK
	.align		4
.L_8:
        /*0008*/ 	.byte	0x03, 0x50
        /*000a*/ 	.short	0x0000


	//----- nvinfo : EIATTR_MAXREG_COUNT
	.align		4
        /*000c*/ 	.byte	0x03, 0x1b
        /*000e*/ 	.short	0x00ff


	//----- nvinfo : EIATTR_EXTERNS
	.align		4
        /*0010*/ 	.byte	0x04, 0x0f
        /*0012*/ 	.short	(.L_10 - .L_9)


	//   ....[0]....
	.align		4
.L_9:
        /*0014*/ 	.word	index@(vprintf)


	//----- nvinfo : EIATTR_MERCURY_ISA_VERSION
	.align		4
.L_10:
        /*0018*/ 	.byte	0x03, 0x5f
        /*001a*/ 	.short	0x0101


	//----- nvinfo : EIATTR_VRC_CTA_INIT_COUNT
	.align		4
        /*001c*/ 	.byte	0x02, 0x4a
	.zero		1
	.zero		1


	//----- nvinfo : EIATTR_SYSCALL_OFFSETS
	.align		4
        /*0020*/ 	.byte	0x04, 0x46
        /*0022*/ 	.short	(.L_12 - .L_11)


	//   ....[0]....
.L_11:
        /*0024*/ 	.word	0x00000110


	//----- nvinfo : EIATTR_EXIT_INSTR_OFFSETS
	.align		4
.L_12:
        /*0028*/ 	.byte	0x04, 0x1c
        /*002a*/ 	.short	(.L_14 - .L_13)


	//   ....[0]....
.L_13:
        /*002c*/ 	.word	0x00000120


	//----- nvinfo : EIATTR_SW_WAR
	.align		4
.L_14:
        /*0030*/ 	.byte	0x04, 0x36
        /*0032*/ 	.short	(.L_16 - .L_15)
.L_15:
        /*0034*/ 	.word	0x00000008
.L_16:


//--------------------- .nv.callgraph             --------------------------
	.section	.nv.callgraph,"",@"SHT_CUDA_CALLGRAPH"
	.align	4
	.sectionentsize	8
	.align		4
        /*0000*/ 	.word	0x00000000
	.align		4
        /*0004*/ 	.word	0xffffffff
	.align		4
        /*0008*/ 	.word	index@(_Z5hellov)
	.align		4
        /*000c*/ 	.word	index@(vprintf)
	.align		4
        /*0010*/ 	.word	0x00000000
	.align		4
        /*0014*/ 	.word	0xfffffffe
	.align		4
        /*0018*/ 	.word	0x00000000
	.align		4
        /*001c*/ 	.word	0xfffffffd
	.align		4
        /*0020*/ 	.word	0x00000000
	.align		4
        /*0024*/ 	.word	0xfffffffc


//--------------------- .nv.constant4             --------------------------
	.section	.nv.constant4,"a",@progbits
	.align	8
	.align		8
.nv.constant4:
        /*0000*/ 	.dword	vprintf
	.align		8
        /*0008*/ 	.dword	$str


//--------------------- .text._Z5hellov           --------------------------
	.section	.text._Z5hellov,"ax",@progbits
	.align	128
        .global         _Z5hellov
        .type           _Z5hellov,@function
        .size           _Z5hellov,(.L_x_2 - _Z5hellov)
        .other          _Z5hellov,@"STO_CUDA_ENTRY STV_DEFAULT"
_Z5hellov:
.text._Z5hellov:
[----:B------:R-:W0:Y:S01]  /*0000*/  LDC R1, c[0x0][0x37c] ;  /* 0x0000df00ff017b82 */ /* 0x000e220000000800 */
[----:B------:R-:W1:Y:S01]  /*0010*/  S2R R3, SR_TID.X ;  /* 0x0000000000037919 */ /* 0x000e620000002100 */
[----:B------:R-:W2:Y:S06]  /*0020*/  LDCU UR5, c[0x0][0x2fc] ;  /* 0x00005f80ff0577ac */ /* 0x000eac0008000800 */
[----:B------:R-:W1:Y:S01]  /*0030*/  S2UR UR6, SR_CTAID.X ;  /* 0x00000000000679c3 */ /* 0x000e620000002500 */
[----:B------:R-:W-:Y:S01]  /*0040*/  MOV R2, 0x0 ;  /* 0x0000000000027802 */ /* 0x000fe20000000f00 */
[----:B0-----:R-:W-:Y:S01]  /*0050*/  VIADD R1, R1, 0xfffffff8 ;  /* 0xfffffff801017836 */ /* 0x001fe20000000000 */
[----:B------:R-:W0:Y:S05]  /*0060*/  LDCU UR4, c[0x0][0x2f8] ;  /* 0x00005f00ff0477ac */ /* 0x000e2a0008000800 */
[----:B------:R-:W1:Y:S01]  /*0070*/  LDC R0, c[0x0][0x360] ;  /* 0x0000d800ff007b82 */ /* 0x000e620000000800 */
[----:B0-----:R-:W-:-:S05]  /*0080*/  IADD3 R6, P0, PT, R1, UR4, RZ ;  /* 0x0000000401067c10 */ /* 0x001fca000ff1e0ff */
[----:B--2---:R-:W-:Y:S02]  /*0090*/  IMAD.X R7, RZ, RZ, UR5, P0 ;  /* 0x00000005ff077e24 */ /* 0x004fe400080e06ff */
[----:B-1----:R-:W-:Y:S01]  /*00a0*/  IMAD R0, R0, UR6, R3 ;  /* 0x0000000600007c24 */ /* 0x002fe2000f8e0203 */
[----:B------:R-:W0:Y:S01]  /*00b0*/  LDCU.64 UR6, c[0x4][0x8] ;  /* 0x01000100ff0677ac */ /* 0x000e220008000a00 */
[----:B------:R-:W1:Y:S03]  /*00c0*/  LDC.64 R2, c[0x4][R2] ;  /* 0x0100000002027b82 */ /* 0x000e660000000a00 */
[----:B------:R2:W-:Y:S01]  /*00d0*/  STL [R1], R0 ;  /* 0x0000000001007387 */ /* 0x0005e20000100800 */
[----:B0-----:R-:W-:Y:S01]  /*00e0*/  IMAD.U32 R4, RZ, RZ, UR6 ;  /* 0x00000006ff047e24 */ /* 0x001fe2000f8e00ff */
[----:B--2---:R-:W-:-:S07]  /*00f0*/  MOV R5, UR7 ;  /* 0x0000000700057c02 */ /* 0x004fce0008000f00 */
[----:B------:R-:W-:-:S07]  /*0100*/  LEPC R20, `(.L_x_0) ;  /* 0x000000001014794e */ /* 0x000fce0000000000 */
[----:B-1----:R-:W-:Y:S05]  /*0110*/  CALL.ABS.NOINC R2 ;  /* 0x0000000002007343 */ /* 0x002fea0003c00000 */
.L_x_0:
[----:B------:R-:W-:Y:S05]  /*0120*/  EXIT ;  /* 0x000000000000794d */ /* 0x000fea0003800000 */
.L_x_1:
[----:B------:R-:W-:-:S00]  /*0130*/  BRA `(.L_x_1) ;  /* 0xfffffffc00fc7947 */ /* 0x000fc0000383ffff */
[----:B------:R-:W-:-:S00]  /*0140*/  NOP ;  /* 0x0000000000007918 */ /* 0x000fc00000000000 */
        /* <DEDUP_REMOVED lines=11> */
.L_x_2:


//--------------------- .nv.global.init           --------------------------
	.section	.nv.global.init,"aw",@progbits
.nv.global.init:
	.type		$str,@object
	.size		$str,(.L_0 - $str)
$str:
        /*0000*/ 	.byte	0x48, 0x65, 0x6c, 0x6c, 0x6f, 0x20, 0x57, 0x6f, 0x72, 0x6c, 0x64, 0x21, 0x20, 0x4d, 0x79, 0x20
        /*0010*/ 	.byte	0x74, 0x68, 0x72, 0x65, 0x61, 0x64, 0x20, 0x49, 0x44, 0x20, 0x69, 0x73, 0x20, 0x25, 0x32, 0x64
        /*0020*/ 	.byte	0x20, 0x0a, 0x00
.L_0:


//--------------------- .nv.shared.reserved.0     --------------------------
	.section	.nv.shared.reserved.0,"aw",@nobits
	.weak		__nv_reservedSMEM_offset_0_alias
	.size		__nv_reservedSMEM_offset_0_alias, 0, 64
	.other		__nv_reservedSMEM_offset_0_alias,@"STO_CUDA_RESERVED_SHARED STV_DEFAULT"
__nv_reservedSMEM_offset_0_alias:
	.zero		0
	.zero		64


//--------------------- .nv.constant0._Z5hellov   --------------------------
	.section	.nv.constant0._Z5hellov,"a",@progbits
	.sectionflags	@""
	.align	4
.nv.constant0._Z5hellov:
	.zero		896


//--------------------- SYMBOLS --------------------------

	.type		.nv.reservedSmem.offset0,@object
	.size		.nv.reservedSmem.offset0,0x4
	.type		vprintf,@function
